	.headerflags	@"EF_CUDA_TEXMODE_UNIFIED EF_CUDA_64BIT_ADDRESS EF_CUDA_ACCELERATORS EF_CUDA_SM90 EF_CUDA_VIRTUAL_SM(EF_CUDA_SM90)"
	.elftype	@"ET_EXEC"


//--------------------- .nv.info                  --------------------------
	.section	.nv.info,"",@"SHT_CUDA_INFO"
	.align	4


	//----- nvinfo : EIATTR_REGCOUNT
	.align		4
        /*0000*/ 	.byte	0x04, 0x2f
        /*0002*/ 	.short	(.L_1 - .L_0)
	.align		4
.L_0:
        /*0004*/ 	.word	index@(triton_poi_fused_cat_95)
        /*0008*/ 	.word	0x0000001e


	//----- nvinfo : EIATTR_MIN_STACK_SIZE
	.align		4
.L_1:
        /*000c*/ 	.byte	0x04, 0x12
        /*000e*/ 	.short	(.L_3 - .L_2)
	.align		4
.L_2:
        /*0010*/ 	.word	index@(triton_poi_fused_cat_95)
        /*0014*/ 	.word	0x00000000


	//----- nvinfo : EIATTR_FRAME_SIZE
	.align		4
.L_3:
        /*0018*/ 	.byte	0x04, 0x11
        /*001a*/ 	.short	(.L_5 - .L_4)
	.align		4
.L_4:
        /*001c*/ 	.word	index@(triton_poi_fused_cat_95)
        /*0020*/ 	.word	0x00000000


	//----- nvinfo : EIATTR_MIN_STACK_SIZE
	.align		4
.L_5:
        /*0024*/ 	.byte	0x04, 0x12
        /*0026*/ 	.short	(.L_7 - .L_6)
	.align		4
.L_6:
        /*0028*/ 	.word	index@(triton_poi_fused_cat_95)
        /*002c*/ 	.word	0x00000000
.L_7:


//--------------------- .nv.info.triton_poi_fused_cat_95 --------------------------
	.section	.nv.info.triton_poi_fused_cat_95,"",@"SHT_CUDA_INFO"
	.sectionflags	@""
	.align	4


	//----- nvinfo : EIATTR_CUDA_API_VERSION
	.align		4
        /*0000*/ 	.byte	0x04, 0x37
        /*0002*/ 	.short	(.L_9 - .L_8)
.L_8:
        /*0004*/ 	.word	0x0000007c


	//----- nvinfo : EIATTR_KPARAM_INFO
	.align		4
.L_9:
        /*0008*/ 	.byte	0x04, 0x17
        /*000a*/ 	.short	(.L_11 - .L_10)
.L_10:
        /*000c*/ 	.word	0x00000000
        /*0010*/ 	.short	0x0009
        /*0012*/ 	.short	0x0048
        /*0014*/ 	.byte	0x00, 0xf0, 0x11, 0x00


	//----- nvinfo : EIATTR_KPARAM_INFO
	.align		4
.L_11:
        /*0018*/ 	.byte	0x04, 0x17
        /*001a*/ 	.short	(.L_13 - .L_12)
.L_12:
        /*001c*/ 	.word	0x00000000
        /*0020*/ 	.short	0x0008
        /*0022*/ 	.short	0x0040
        /*0024*/ 	.byte	0x00, 0xf4, 0x21, 0x00


	//----- nvinfo : EIATTR_KPARAM_INFO
	.align		4
.L_13:
        /*0028*/ 	.byte	0x04, 0x17
        /*002a*/ 	.short	(.L_15 - .L_14)
.L_14:
        /*002c*/ 	.word	0x00000000
        /*0030*/ 	.short	0x0007
        /*0032*/ 	.short	0x0038
        /*0034*/ 	.byte	0x00, 0xf4, 0x21, 0x00


	//----- nvinfo : EIATTR_KPARAM_INFO
	.align		4
.L_15:
        /*0038*/ 	.byte	0x04, 0x17
        /*003a*/ 	.short	(.L_17 - .L_16)
.L_16:
        /*003c*/ 	.word	0x00000000
        /*0040*/ 	.short	0x0006
        /*0042*/ 	.short	0x0030
        /*0044*/ 	.byte	0x00, 0xf4, 0x21, 0x00


	//----- nvinfo : EIATTR_KPARAM_INFO
	.align		4
.L_17:
        /*0048*/ 	.byte	0x04, 0x17
        /*004a*/ 	.short	(.L_19 - .L_18)
.L_18:
        /*004c*/ 	.word	0x00000000
        /*0050*/ 	.short	0x0005
        /*0052*/ 	.short	0x0028
        /*0054*/ 	.byte	0x00, 0xf4, 0x21, 0x00


	//----- nvinfo : EIATTR_KPARAM_INFO
	.align		4
.L_19:
        /*0058*/ 	.byte	0x04, 0x17
        /*005a*/ 	.short	(.L_21 - .L_20)
.L_20:
        /*005c*/ 	.word	0x00000000
        /*0060*/ 	.short	0x0004
        /*0062*/ 	.short	0x0020
        /*0064*/ 	.byte	0x00, 0xf4, 0x21, 0x00


	//----- nvinfo : EIATTR_KPARAM_INFO
	.align		4
.L_21:
        /*0068*/ 	.byte	0x04, 0x17
        /*006a*/ 	.short	(.L_23 - .L_22)
.L_22:
        /*006c*/ 	.word	0x00000000
        /*0070*/ 	.short	0x0003
        /*0072*/ 	.short	0x0018
        /*0074*/ 	.byte	0x00, 0xf4, 0x21, 0x00


	//----- nvinfo : EIATTR_KPARAM_INFO
	.align		4
.L_23:
        /*0078*/ 	.byte	0x04, 0x17
        /*007a*/ 	.short	(.L_25 - .L_24)
.L_24:
        /*007c*/ 	.word	0x00000000
        /*0080*/ 	.short	0x0002
        /*0082*/ 	.short	0x0010
        /*0084*/ 	.byte	0x00, 0xf4, 0x21, 0x00


	//----- nvinfo : EIATTR_KPARAM_INFO
	.align		4
.L_25:
        /*0088*/ 	.byte	0x04, 0x17
        /*008a*/ 	.short	(.L_27 - .L_26)
.L_26:
        /*008c*/ 	.word	0x00000000
        /*0090*/ 	.short	0x0001
        /*0092*/ 	.short	0x0008
        /*0094*/ 	.byte	0x00, 0xf4, 0x21, 0x00


	//----- nvinfo : EIATTR_KPARAM_INFO
	.align		4
.L_27:
        /*0098*/ 	.byte	0x04, 0x17
        /*009a*/ 	.short	(.L_29 - .L_28)
.L_28:
        /*009c*/ 	.word	0x00000000
        /*00a0*/ 	.short	0x0000
        /*00a2*/ 	.short	0x0000
        /*00a4*/ 	.byte	0x00, 0xf4, 0x21, 0x00


	//----- nvinfo : EIATTR_SPARSE_MMA_MASK
	.align		4
.L_29:
        /*00a8*/ 	.byte	0x03, 0x50
        /*00aa*/ 	.short	0x0000


	//----- nvinfo : EIATTR_MAXREG_COUNT
	.align		4
        /*00ac*/ 	.byte	0x03, 0x1b
        /*00ae*/ 	.short	0x00ff


	//----- nvinfo : EIATTR_EXIT_INSTR_OFFSETS
	.align		4
        /*00b0*/ 	.byte	0x04, 0x1c
        /*00b2*/ 	.short	(.L_31 - .L_30)


	//   ....[0]....
.L_30:
        /*00b4*/ 	.word	0x00000960


	//----- nvinfo : EIATTR_REQNTID
	.align		4
.L_31:
        /*00b8*/ 	.byte	0x04, 0x10
        /*00ba*/ 	.short	(.L_33 - .L_32)
.L_32:
        /*00bc*/ 	.word	0x00000100
        /*00c0*/ 	.word	0x00000001
        /*00c4*/ 	.word	0x00000001


	//----- nvinfo : EIATTR_CBANK_PARAM_SIZE
	.align		4
.L_33:
        /*00c8*/ 	.byte	0x03, 0x19
        /*00ca*/ 	.short	0x004c


	//----- nvinfo : EIATTR_PARAM_CBANK
	.align		4
        /*00cc*/ 	.byte	0x04, 0x0a
        /*00ce*/ 	.short	(.L_35 - .L_34)
	.align		4
.L_34:
        /*00d0*/ 	.word	index@(.nv.constant0.triton_poi_fused_cat_95)
        /*00d4*/ 	.short	0x0210
        /*00d6*/ 	.short	0x004c


	//----- nvinfo : EIATTR_SW_WAR
	.align		4
.L_35:
        /*00d8*/ 	.byte	0x04, 0x36
        /*00da*/ 	.short	(.L_37 - .L_36)
.L_36:
        /*00dc*/ 	.word	0x00000008
.L_37:


//--------------------- .nv.callgraph             --------------------------
	.section	.nv.callgraph,"",@"SHT_CUDA_CALLGRAPH"
	.align	4
	.sectionentsize	8
	.align		4
        /*0000*/ 	.word	0x00000000
	.align		4
        /*0004*/ 	.word	0xffffffff
	.align		4
        /*0008*/ 	.word	0x00000000
	.align		4
        /*000c*/ 	.word	0xfffffffe
	.align		4
        /*0010*/ 	.word	0x00000000
	.align		4
        /*0014*/ 	.word	0xfffffffd
	.align		4
        /*0018*/ 	.word	0x00000000
	.align		4
        /*001c*/ 	.word	0xfffffffc


//--------------------- .text.triton_poi_fused_cat_95 --------------------------
	.section	.text.triton_poi_fused_cat_95,"ax",@progbits
	.align	128
        .global         triton_poi_fused_cat_95
        .type           triton_poi_fused_cat_95,@function
        .size           triton_poi_fused_cat_95,(.L_x_1 - triton_poi_fused_cat_95)
        .other          triton_poi_fused_cat_95,@"STO_CUDA_ENTRY STV_DEFAULT"
triton_poi_fused_cat_95:
.text.triton_poi_fused_cat_95:
[----:B------:R-:W-:Y:S01]  /*0000*/  LDC R1, c[0x0][0x28] ;  /* 0x00000a00ff017b82 */ /* 0x000fe20000000800 */
[----:B------:R-:W1:Y:S07]  /*0010*/  S2R R0, SR_TID.X ;  /* 0x0000000000007919 */ /* 0x000e6e0000002100 */
[----:B------:R-:W2:Y:S01]  /*0020*/  LDC.64 R4, c[0x0][0x218] ;  /* 0x00008600ff047b82 */ /* 0x000ea20000000a00 */
[----:B------:R-:W-:Y:S01]  /*0030*/  CS2R R14, SRZ ;  /* 0x00000000000e7805 */ /* 0x000fe2000001ff00 */
[----:B------:R-:W-:Y:S01]  /*0040*/  ULDC.64 UR4, c[0x0][0x208] ;  /* 0x0000820000047ab9 */ /* 0x000fe20000000a00 */
[----:B------:R-:W3:Y:S05]  /*0050*/  S2R R3, SR_CTAID.X ;  /* 0x0000000000037919 */ /* 0x000eea0000002500 */
[----:B------:R-:W4:Y:S08]  /*0060*/  LDC.64 R8, c[0x0][0x220] ;  /* 0x00008800ff087b82 */ /* 0x000f300000000a00 */
[----:B------:R-:W5:Y:S01]  /*0070*/  LDC.64 R16, c[0x0][0x230] ;  /* 0x00008c00ff107b82 */ /* 0x000f620000000a00 */
[----:B------:R-:W-:Y:S01]  /*0080*/  CS2R R10, SRZ ;  /* 0x00000000000a7805 */ /* 0x000fe2000001ff00 */
[----:B------:R-:W-:Y:S01]  /*0090*/  ULDC.64 UR6, c[0x0][0x228] ;  /* 0x00008a0000067ab9 */ /* 0x000fe20000000a00 */
[----:B-1----:R-:W-:-:S05]  /*00a0*/  IMAD.SHL.U32 R0, R0, 0x2, RZ ;  /* 0x0000000200007824 */ /* 0x002fca00078e00ff */
[----:B------:R-:W-:-:S05]  /*00b0*/  LOP3.LUT R0, R0, 0x1fe, RZ, 0xc0, !PT ;  /* 0x000001fe00007812 */ /* 0x000fca00078ec0ff */
[----:B---3--:R-:W-:-:S05]  /*00c0*/  IMAD R2, R3, 0x200, R0 ;  /* 0x0000020003027824 */ /* 0x008fca00078e0200 */
[----:B------:R-:W-:-:S04]  /*00d0*/  SHF.R.S32.HI R19, RZ, 0x1f, R2 ;  /* 0x0000001fff137819 */ /* 0x000fc80000011402 */
[CC--:B------:R-:W-:Y:S02]  /*00e0*/  LEA.HI R0, R19.reuse, R2.reuse, RZ, 0x6 ;  /* 0x0000000213007211 */ /* 0x0c0fe400078f30ff */
[----:B------:R-:W-:Y:S02]  /*00f0*/  LEA.HI R3, R19, R2, RZ, 0x3 ;  /* 0x0000000213037211 */ /* 0x000fe400078f18ff */
[--C-:B------:R-:W-:Y:S02]  /*0100*/  SHF.R.S32.HI R13, RZ, 0x6, R0.reuse ;  /* 0x00000006ff0d7819 */ /* 0x100fe40000011400 */
[----:B------:R-:W-:Y:S02]  /*0110*/  SHF.R.S32.HI R6, RZ, 0x1f, R0 ;  /* 0x0000001fff067819 */ /* 0x000fe40000011400 */
[----:B------:R-:W-:Y:S02]  /*0120*/  SHF.R.S32.HI R12, RZ, 0x3, R3 ;  /* 0x00000003ff0c7819 */ /* 0x000fe40000011403 */
[----:B------:R-:W-:-:S02]  /*0130*/  LEA.HI R6, R6, R13, RZ, 0x9 ;  /* 0x0000000d06067211 */ /* 0x000fc400078f48ff */
[----:B------:R-:W-:Y:S02]  /*0140*/  LEA.HI R7, R12, R12, RZ, 0x3 ;  /* 0x0000000c0c077211 */ /* 0x000fe400078f18ff */
[----:B------:R-:W-:Y:S02]  /*0150*/  LOP3.LUT R6, R6, 0xfffffe00, RZ, 0xc0, !PT ;  /* 0xfffffe0006067812 */ /* 0x000fe400078ec0ff */
[----:B------:R-:W-:Y:S02]  /*0160*/  LOP3.LUT R7, R7, 0xfffffff8, RZ, 0xc0, !PT ;  /* 0xfffffff807077812 */ /* 0x000fe400078ec0ff */
[----:B------:R-:W-:Y:S01]  /*0170*/  LOP3.LUT R3, R3, 0xfffffff8, RZ, 0xc0, !PT ;  /* 0xfffffff803037812 */ /* 0x000fe200078ec0ff */
[----:B------:R-:W-:Y:S02]  /*0180*/  IMAD.IADD R13, R13, 0x1, -R6 ;  /* 0x000000010d0d7824 */ /* 0x000fe400078e0a06 */
[----:B------:R-:W-:-:S03]  /*0190*/  IMAD.IADD R12, R12, 0x1, -R7 ;  /* 0x000000010c0c7824 */ /* 0x000fc600078e0a07 */
[----:B------:R-:W-:Y:S01]  /*01a0*/  ISETP.GE.AND P0, PT, R13, 0x100, PT ;  /* 0x000001000d00780c */ /* 0x000fe20003f06270 */
[----:B--2---:R-:W-:Y:S01]  /*01b0*/  IMAD.WIDE R20, R12, 0x8, R4 ;  /* 0x000000080c147825 */ /* 0x004fe200078e0204 */
[----:B------:R-:W-:-:S03]  /*01c0*/  CS2R R4, SRZ ;  /* 0x0000000000047805 */ /* 0x000fc6000001ff00 */
[----:B------:R-:W-:Y:S01]  /*01d0*/  IMAD.IADD R3, R2, 0x1, -R3 ;  /* 0x0000000102037824 */ /* 0x000fe200078e0a03 */
[----:B------:R-:W-:-:S07]  /*01e0*/  CS2R R6, SRZ ;  /* 0x0000000000067805 */ /* 0x000fce000001ff00 */
[----:B------:R-:W2:Y:S01]  /*01f0*/  @!P0 LDG.E.EL.64 R14, desc[UR4][R20.64] ;  /* 0x00000004140e8981 */ /* 0x000ea2000c2e1b00 */
[----:B----4-:R-:W-:Y:S01]  /*0200*/  IMAD.WIDE R22, R3, 0x8, R8 ;  /* 0x0000000803167825 */ /* 0x010fe200078e0208 */
[----:B------:R-:W-:-:S04]  /*0210*/  CS2R R8, SRZ ;  /* 0x0000000000087805 */ /* 0x000fc8000001ff00 */
[----:B------:R-:W3:Y:S01]  /*0220*/  @!P0 LDG.E.EL.128 R4, desc[UR4][R22.64] ;  /* 0x0000000416048981 */ /* 0x000ee2000c2e1d00 */
[----:B-----5:R-:W-:-:S05]  /*0230*/  IMAD.WIDE R16, R3, 0x8, R16 ;  /* 0x0000000803107825 */ /* 0x020fca00078e0210 */
[----:B------:R1:W4:Y:S01]  /*0240*/  @!P0 LDG.E.EL.128 R8, desc[UR4][R16.64] ;  /* 0x0000000410088981 */ /* 0x000322000c2e1d00 */
[----:B------:R-:W-:-:S04]  /*0250*/  LEA.HI R19, R19, R2, RZ, 0xf ;  /* 0x0000000213137211 */ /* 0x000fc800078f78ff */
[----:B------:R-:W-:Y:S02]  /*0260*/  LOP3.LUT R26, R19, 0xffff8000, RZ, 0xc0, !PT ;  /* 0xffff8000131a7812 */ /* 0x000fe400078ec0ff */
[----:B--2---:R-:W-:Y:S02]  /*0270*/  SEL R20, R15, RZ, !P0 ;  /* 0x000000ff0f147207 */ /* 0x004fe40004000000 */
[----:B------:R-:W-:Y:S02]  /*0280*/  SEL R18, R14, RZ, !P0 ;  /* 0x000000ff0e127207 */ /* 0x000fe40004000000 */
[----:B------:R-:W-:Y:S02]  /*0290*/  SHF.R.U32.HI R15, RZ, 0x1d, R20 ;  /* 0x0000001dff0f7819 */ /* 0x000fe40000011614 */
[----:B---3--:R-:W-:Y:S02]  /*02a0*/  SEL R23, R5, RZ, !P0 ;  /* 0x000000ff05177207 */ /* 0x008fe40004000000 */
[----:B------:R-:W-:-:S02]  /*02b0*/  LOP3.LUT R15, R15, 0x4, RZ, 0xc0, !PT ;  /* 0x000000040f0f7812 */ /* 0x000fc400078ec0ff */
[----:B------:R-:W-:Y:S02]  /*02c0*/  SEL R5, R6, RZ, !P0 ;  /* 0x000000ff06057207 */ /* 0x000fe40004000000 */
[----:B------:R-:W-:Y:S02]  /*02d0*/  IADD3 R24, P1, R15, R18, RZ ;  /* 0x000000120f187210 */ /* 0x000fe40007f3e0ff */
[----:B------:R-:W-:Y:S02]  /*02e0*/  SEL R18, R7, RZ, !P0 ;  /* 0x000000ff07127207 */ /* 0x000fe40004000000 */
[----:B------:R-:W-:Y:S01]  /*02f0*/  SEL R14, R4, RZ, !P0 ;  /* 0x000000ff040e7207 */ /* 0x000fe20004000000 */
[----:B------:R-:W-:Y:S01]  /*0300*/  IMAD.X R7, RZ, RZ, R20, P1 ;  /* 0x000000ffff077224 */ /* 0x000fe200008e0614 */
[----:B------:R-:W-:Y:S01]  /*0310*/  SHF.R.U32.HI R21, RZ, 0x1b, R23 ;  /* 0x0000001bff157819 */ /* 0x000fe20000011617 */
[----:B------:R-:W-:Y:S01]  /*0320*/  IMAD.SHL.U32 R6, R24, 0x10, RZ ;  /* 0x0000001018067824 */ /* 0x000fe200078e00ff */
[----:B-1----:R-:W-:-:S02]  /*0330*/  LEA R17, P1, R5, UR6, 0x2 ;  /* 0x0000000605117c11 */ /* 0x002fc4000f8210ff */
[----:B------:R-:W-:Y:S02]  /*0340*/  LEA R16, P2, R14, UR6, 0x2 ;  /* 0x000000060e107c11 */ /* 0x000fe4000f8410ff */
[----:B------:R-:W-:Y:S02]  /*0350*/  LOP3.LUT R21, R21, 0x10, RZ, 0xc0, !PT ;  /* 0x0000001015157812 */ /* 0x000fe400078ec0ff */
[--C-:B------:R-:W-:Y:S02]  /*0360*/  SHF.R.U32.HI R15, RZ, 0x1b, R18.reuse ;  /* 0x0000001bff0f7819 */ /* 0x100fe40000011612 */
[----:B------:R-:W-:Y:S02]  /*0370*/  LEA.HI.X R5, R5, UR7, R18, 0x2, P1 ;  /* 0x0000000705057c11 */ /* 0x000fe400088f1412 */
[----:B----4-:R-:W-:Y:S02]  /*0380*/  SEL R20, R9, RZ, !P0 ;  /* 0x000000ff09147207 */ /* 0x010fe40004000000 */
[----:B------:R-:W-:-:S02]  /*0390*/  SEL R18, R11, RZ, !P0 ;  /* 0x000000ff0b127207 */ /* 0x000fc40004000000 */
[----:B------:R-:W-:Y:S02]  /*03a0*/  SHF.L.U64.HI R4, R24, 0x4, R7 ;  /* 0x0000000418047819 */ /* 0x000fe40000010207 */
[----:B------:R-:W-:Y:S02]  /*03b0*/  LEA.HI.X R7, R14, UR7, R23, 0x2, P2 ;  /* 0x000000070e077c11 */ /* 0x000fe400090f1417 */
[----:B------:R-:W-:Y:S02]  /*03c0*/  IADD3 R16, P4, P3, R6, R16, R21 ;  /* 0x0000001006107210 */ /* 0x000fe40007b9e015 */
[----:B------:R-:W-:Y:S02]  /*03d0*/  SEL R23, R8, RZ, !P0 ;  /* 0x000000ff08177207 */ /* 0x000fe40004000000 */
[----:B------:R-:W-:Y:S02]  /*03e0*/  SEL R21, R10, RZ, !P0 ;  /* 0x000000ff0a157207 */ /* 0x000fe40004000000 */
[----:B------:R-:W-:-:S02]  /*03f0*/  SHF.R.U32.HI R11, RZ, 0x1b, R20 ;  /* 0x0000001bff0b7819 */ /* 0x000fc40000011614 */
[----:B------:R-:W-:Y:S02]  /*0400*/  SHF.R.U32.HI R9, RZ, 0x1b, R18 ;  /* 0x0000001bff097819 */ /* 0x000fe40000011612 */
[----:B------:R-:W-:Y:S02]  /*0410*/  LOP3.LUT R15, R15, 0x10, RZ, 0xc0, !PT ;  /* 0x000000100f0f7812 */ /* 0x000fe400078ec0ff */
[----:B------:R-:W-:Y:S02]  /*0420*/  LEA R10, P5, R23, UR6, 0x2 ;  /* 0x00000006170a7c11 */ /* 0x000fe4000f8a10ff */
[----:B------:R-:W-:Y:S02]  /*0430*/  LEA R8, P6, R21, UR6, 0x2 ;  /* 0x0000000615087c11 */ /* 0x000fe4000f8c10ff */
[----:B------:R-:W-:Y:S02]  /*0440*/  LOP3.LUT R11, R11, 0x10, RZ, 0xc0, !PT ;  /* 0x000000100b0b7812 */ /* 0x000fe400078ec0ff */
[----:B------:R-:W-:-:S02]  /*0450*/  LOP3.LUT R9, R9, 0x10, RZ, 0xc0, !PT ;  /* 0x0000001009097812 */ /* 0x000fc400078ec0ff */
[----:B------:R-:W-:Y:S02]  /*0460*/  IADD3 R14, P2, P1, R6, R17, R15 ;  /* 0x00000011060e7210 */ /* 0x000fe4000795e00f */
[----:B------:R-:W-:Y:S02]  /*0470*/  LEA.HI.X R23, R23, UR7, R20, 0x2, P5 ;  /* 0x0000000717177c11 */ /* 0x000fe4000a8f1414 */
[----:B------:R-:W-:Y:S01]  /*0480*/  LEA.HI.X R21, R21, UR7, R18, 0x2, P6 ;  /* 0x0000000715157c11 */ /* 0x000fe2000b0f1412 */
[----:B------:R-:W-:Y:S01]  /*0490*/  IMAD.MOV.U32 R18, RZ, RZ, RZ ;  /* 0x000000ffff127224 */ /* 0x000fe200078e00ff */
[----:B------:R-:W-:Y:S02]  /*04a0*/  IADD3.X R17, R4, R7, RZ, P4, P3 ;  /* 0x0000000704117210 */ /* 0x000fe400027e64ff */
[----:B------:R-:W-:Y:S02]  /*04b0*/  CS2R R24, SRZ ;  /* 0x0000000000187805 */ /* 0x000fe4000001ff00 */
[C---:B------:R-:W-:Y:S01]  /*04c0*/  IADD3 R10, P5, P6, R6.reuse, R10, R11 ;  /* 0x0000000a060a7210 */ /* 0x040fe20007ebe00b */
[----:B------:R-:W-:Y:S01]  /*04d0*/  ULDC.64 UR6, c[0x0][0x248] ;  /* 0x0000920000067ab9 */ /* 0x000fe20000000a00 */
[----:B------:R-:W-:-:S02]  /*04e0*/  IADD3 R8, P3, P4, R6, R8, R9 ;  /* 0x0000000806087210 */ /* 0x000fc40007c7e009 */
[C---:B------:R-:W-:Y:S01]  /*04f0*/  IADD3.X R15, R4.reuse, R5, RZ, P2, P1 ;  /* 0x00000005040f7210 */ /* 0x040fe200017e24ff */
[----:B------:R-:W1:Y:S01]  /*0500*/  LDC.64 R6, c[0x0][0x210] ;  /* 0x00008400ff067b82 */ /* 0x000e620000000a00 */
[C---:B------:R-:W-:Y:S02]  /*0510*/  IADD3.X R11, R4.reuse, R23, RZ, P5, P6 ;  /* 0x00000017040b7210 */ /* 0x040fe40002fec4ff */
[----:B------:R-:W-:Y:S01]  /*0520*/  IADD3.X R9, R4, R21, RZ, P3, P4 ;  /* 0x0000001504097210 */ /* 0x000fe20001fe84ff */
[----:B------:R-:W-:Y:S01]  /*0530*/  IMAD.SHL.U32 R21, R13, 0x10, RZ ;  /* 0x000000100d157824 */ /* 0x000fe200078e00ff */
[----:B------:R-:W-:-:S03]  /*0540*/  SHF.R.S32.HI R20, RZ, 0xf, R19 ;  /* 0x0000000fff147819 */ /* 0x000fc60000011413 */
[----:B------:R-:W2:Y:S01]  /*0550*/  LDC.64 R4, c[0x0][0x238] ;  /* 0x00008e00ff047b82 */ /* 0x000ea20000000a00 */
[----:B------:R-:W-:-:S04]  /*0560*/  IMAD.WIDE R16, R21, 0x4, R16 ;  /* 0x0000000415107825 */ /* 0x000fc800078e0210 */
[----:B------:R-:W-:-:S04]  /*0570*/  IMAD.WIDE R14, R21, 0x4, R14 ;  /* 0x00000004150e7825 */ /* 0x000fc800078e020e */
[----:B------:R-:W-:-:S04]  /*0580*/  IMAD.WIDE R10, R21, 0x4, R10 ;  /* 0x00000004150a7825 */ /* 0x000fc800078e020a */
[----:B------:R-:W-:-:S04]  /*0590*/  IMAD.WIDE R8, R21, 0x4, R8 ;  /* 0x0000000415087825 */ /* 0x000fc800078e0208 */
[----:B------:R-:W-:-:S04]  /*05a0*/  IMAD.SHL.U32 R23, R20, 0x1000, RZ ;  /* 0x0000100014177824 */ /* 0x000fc800078e00ff */
[----:B------:R-:W-:-:S04]  /*05b0*/  IMAD.WIDE R16, R23, 0x4, R16 ;  /* 0x0000000417107825 */ /* 0x000fc800078e0210 */
[C---:B------:R-:W-:Y:S01]  /*05c0*/  IMAD.WIDE R14, R23.reuse, 0x4, R14 ;  /* 0x00000004170e7825 */ /* 0x040fe200078e020e */
[----:B------:R3:W4:Y:S03]  /*05d0*/  @!P0 LDG.E.EL R18, desc[UR4][R16.64] ;  /* 0x0000000410128981 */ /* 0x000726000c2e1900 */
[----:B------:R-:W-:Y:S01]  /*05e0*/  IMAD.WIDE R10, R23, 0x4, R10 ;  /* 0x00000004170a7825 */ /* 0x000fe200078e020a */
[----:B------:R-:W-:Y:S01]  /*05f0*/  ISETP.GT.AND P1, PT, R13, 0xff, PT ;  /* 0x000000ff0d00780c */ /* 0x000fe20003f24270 */
[----:B------:R-:W5:Y:S02]  /*0600*/  @!P0 LDG.E.EL R24, desc[UR4][R14.64] ;  /* 0x000000040e188981 */ /* 0x000f64000c2e1900 */
[----:B------:R-:W-:Y:S02]  /*0610*/  IMAD.WIDE R22, R23, 0x4, R8 ;  /* 0x0000000417167825 */ /* 0x000fe400078e0208 */
[----:B------:R-:W1:Y:S01]  /*0620*/  LDC.64 R8, c[0x0][0x240] ;  /* 0x00009000ff087b82 */ /* 0x000e620000000a00 */
[----:B------:R2:W5:Y:S01]  /*0630*/  @!P0 LDG.E.EL R25, desc[UR4][R10.64] ;  /* 0x000000040a198981 */ /* 0x000562000c2e1900 */
[----:B------:R-:W-:-:S02]  /*0640*/  IMAD.SHL.U32 R19, R20, 0x4000, RZ ;  /* 0x0000400014137824 */ /* 0x000fc400078e00ff */
[----:B------:R-:W-:-:S03]  /*0650*/  IMAD.MOV.U32 R21, RZ, RZ, RZ ;  /* 0x000000ffff157224 */ /* 0x000fc600078e00ff */
[----:B---3--:R-:W-:Y:S01]  /*0660*/  IADD3 R17, R19, R2, -R26 ;  /* 0x0000000213117210 */ /* 0x008fe20007ffe81a */
[----:B--2---:R-:W-:Y:S01]  /*0670*/  IMAD.WIDE R26, R3, 0x4, R4 ;  /* 0x00000004031a7825 */ /* 0x004fe200078e0204 */
[----:B------:R-:W-:Y:S02]  /*0680*/  LOP3.LUT R3, R0, 0xffffffc0, RZ, 0xc0, !PT ;  /* 0xffffffc000037812 */ /* 0x000fe400078ec0ff */
[----:B------:R-:W-:Y:S01]  /*0690*/  CS2R R4, SRZ ;  /* 0x0000000000047805 */ /* 0x000fe2000001ff00 */
[----:B------:R-:W2:Y:S01]  /*06a0*/  @!P0 LDG.E.EL R21, desc[UR4][R22.64] ;  /* 0x0000000416158981 */ /* 0x000ea2000c2e1900 */
[----:B------:R-:W-:Y:S02]  /*06b0*/  IMAD.SHL.U32 R13, R13, 0x40, RZ ;  /* 0x000000400d0d7824 */ /* 0x000fe400078e00ff */
[----:B------:R-:W-:Y:S01]  /*06c0*/  IMAD.IADD R0, R2, 0x1, -R3 ;  /* 0x0000000102007824 */ /* 0x000fe200078e0a03 */
[----:B------:R-:W-:Y:S01]  /*06d0*/  SHF.R.S32.HI R10, RZ, 0x1f, R19 ;  /* 0x0000001fff0a7819 */ /* 0x000fe20000011413 */
[----:B-1----:R-:W-:Y:S01]  /*06e0*/  IMAD.WIDE R16, R17, 0x4, R6 ;  /* 0x0000000411107825 */ /* 0x002fe200078e0206 */
[----:B------:R-:W-:-:S02]  /*06f0*/  CS2R R6, SRZ ;  /* 0x0000000000067805 */ /* 0x000fc4000001ff00 */
[----:B------:R-:W-:Y:S01]  /*0700*/  SHF.R.S32.HI R3, RZ, 0x1f, R13 ;  /* 0x0000001fff037819 */ /* 0x000fe2000001140d */
[----:B------:R-:W3:Y:S01]  /*0710*/  @!P0 LDG.E.EL.64 R4, desc[UR4][R26.64] ;  /* 0x000000041a048981 */ /* 0x000ee2000c2e1b00 */
[----:B------:R-:W-:Y:S02]  /*0720*/  IADD3 R19, P2, P3, R13, R0, R19 ;  /* 0x000000000d137210 */ /* 0x000fe40007b5e013 */
[----:B------:R-:W-:Y:S01]  /*0730*/  SHF.R.S32.HI R11, RZ, 0x1f, R0 ;  /* 0x0000001fff0b7819 */ /* 0x000fe20000011400 */
[----:B------:R-:W-:Y:S01]  /*0740*/  IMAD.MOV.U32 R0, RZ, RZ, RZ ;  /* 0x000000ffff007224 */ /* 0x000fe200078e00ff */
[----:B------:R1:W3:Y:S02]  /*0750*/  @!P0 LDG.E.64 R6, desc[UR4][R16.64] ;  /* 0x0000000410068981 */ /* 0x0002e4000c1e1b00 */
[----:B------:R-:W-:Y:S01]  /*0760*/  IADD3.X R10, R3, R11, R10, P2, P3 ;  /* 0x0000000b030a7210 */ /* 0x000fe200017e640a */
[----:B------:R-:W-:Y:S02]  /*0770*/  IMAD.MOV.U32 R3, RZ, RZ, RZ ;  /* 0x000000ffff037224 */ /* 0x000fe400078e00ff */
[----:B0-----:R-:W-:Y:S01]  /*0780*/  IMAD.WIDE R12, R12, 0x4, R8 ;  /* 0x000000040c0c7825 */ /* 0x001fe200078e0208 */
[----:B------:R-:W-:-:S02]  /*0790*/  LEA R14, P2, R19, UR6, 0x2 ;  /* 0x00000006130e7c11 */ /* 0x000fc4000f8410ff */
[----:B------:R-:W-:Y:S02]  /*07a0*/  CS2R R8, SRZ ;  /* 0x0000000000087805 */ /* 0x000fe4000001ff00 */
[----:B------:R-:W3:Y:S01]  /*07b0*/  @!P0 LDG.E.EL R0, desc[UR4][R12.64] ;  /* 0x000000040c008981 */ /* 0x000ee2000c2e1900 */
[----:B------:R-:W-:Y:S02]  /*07c0*/  LEA.HI.X R15, R19, UR7, R10, 0x2, P2 ;  /* 0x00000007130f7c11 */ /* 0x000fe400090f140a */
[----:B------:R-:W0:Y:S01]  /*07d0*/  LDC.64 R10, c[0x0][0x250] ;  /* 0x00009400ff0a7b82 */ /* 0x000e220000000a00 */
[----:B------:R0:W3:Y:S04]  /*07e0*/  @!P0 LDG.E.EL R3, desc[UR4][R12.64] ;  /* 0x000000040c038981 */ /* 0x0000e8000c2e1900 */
[----:B------:R-:W3:Y:S01]  /*07f0*/  @P1 LDG.E.64 R8, desc[UR4][R14.64+-0x10000] ;  /* 0xff0000040e081981 */ /* 0x000ee2000c1e1b00 */
[----:B0-----:R-:W-:Y:S01]  /*0800*/  IMAD.WIDE R10, R2, 0x4, R10 ;  /* 0x00000004020a7825 */ /* 0x001fe200078e020a */
[----:B----4-:R-:W-:-:S02]  /*0810*/  SEL R19, R18, RZ, !P0 ;  /* 0x000000ff12137207 */ /* 0x010fc40004000000 */
[----:B-----5:R-:W-:Y:S02]  /*0820*/  SEL R24, R24, RZ, !P0 ;  /* 0x000000ff18187207 */ /* 0x020fe40004000000 */
[----:B-1----:R-:W-:-:S05]  /*0830*/  SEL R16, R25, RZ, !P0 ;  /* 0x000000ff19107207 */ /* 0x002fca0004000000 */
[----:B------:R-:W-:Y:S01]  /*0840*/  FADD R16, -R19, R16 ;  /* 0x0000001013107221 */ /* 0x000fe20000000100 */
[----:B--2---:R-:W-:-:S05]  /*0850*/  SEL R21, R21, RZ, !P0 ;  /* 0x000000ff15157207 */ /* 0x004fca0004000000 */
[----:B------:R-:W-:Y:S01]  /*0860*/  FADD R21, -R24, R21 ;  /* 0x0000001518157221 */ /* 0x000fe20000000100 */
[----:B---3--:R-:W-:Y:S02]  /*0870*/  SEL R4, R4, RZ, !P0 ;  /* 0x000000ff04047207 */ /* 0x008fe40004000000 */
[----:B------:R-:W-:Y:S02]  /*0880*/  SEL R5, R5, RZ, !P0 ;  /* 0x000000ff05057207 */ /* 0x000fe40004000000 */
[----:B------:R-:W-:Y:S01]  /*0890*/  SEL R13, R6, RZ, !P0 ;  /* 0x000000ff060d7207 */ /* 0x000fe20004000000 */
[----:B------:R-:W-:Y:S01]  /*08a0*/  FFMA R4, R16, R4, R19 ;  /* 0x0000000410047223 */ /* 0x000fe20000000013 */
[----:B------:R-:W-:Y:S01]  /*08b0*/  SEL R6, R7, RZ, !P0 ;  /* 0x000000ff07067207 */ /* 0x000fe20004000000 */
[----:B------:R-:W-:Y:S02]  /*08c0*/  FFMA R5, R21, R5, R24 ;  /* 0x0000000515057223 */ /* 0x000fe40000000018 */
[----:B------:R-:W-:-:S02]  /*08d0*/  FADD R4, -R13, R4 ;  /* 0x000000040d047221 */ /* 0x000fc40000000100 */
[----:B------:R-:W-:Y:S01]  /*08e0*/  FADD R5, -R6, R5 ;  /* 0x0000000506057221 */ /* 0x000fe20000000100 */
[----:B------:R-:W-:Y:S02]  /*08f0*/  SEL R0, R0, RZ, !P0 ;  /* 0x000000ff00007207 */ /* 0x000fe40004000000 */
[----:B------:R-:W-:-:S03]  /*0900*/  SEL R3, R3, RZ, !P0 ;  /* 0x000000ff03037207 */ /* 0x000fc60004000000 */
[----:B------:R-:W-:Y:S01]  /*0910*/  FFMA R4, R4, R0, R13 ;  /* 0x0000000004047223 */ /* 0x000fe2000000000d */
[----:B------:R-:W-:Y:S01]  /*0920*/  @P0 SEL R4, R8, RZ, P1 ;  /* 0x000000ff08040207 */ /* 0x000fe20000800000 */
[----:B------:R-:W-:Y:S01]  /*0930*/  FFMA R5, R5, R3, R6 ;  /* 0x0000000305057223 */ /* 0x000fe20000000006 */
[----:B------:R-:W-:-:S05]  /*0940*/  @P0 SEL R5, R9, RZ, P1 ;  /* 0x000000ff09050207 */ /* 0x000fca0000800000 */
[----:B------:R-:W-:Y:S01]  /*0950*/  STG.E.64 desc[UR4][R10.64], R4 ;  /* 0x000000040a007986 */ /* 0x000fe2000c101b04 */
[----:B------:R-:W-:Y:S05]  /*0960*/  EXIT ;  /* 0x000000000000794d */ /* 0x000fea0003800000 */
.L_x_0:
[----:B------:R-:W-:-:S00]  /*0970*/  BRA `(.L_x_0) ;  /* 0xfffffffc00fc7947 */ /* 0x000fc0000383ffff */
[----:B------:R-:W-:-:S00]  /*0980*/  NOP ;  /* 0x0000000000007918 */ /* 0x000fc00000000000 */
[----:B------:R-:W-:-:S00]  /*0990*/  NOP ;  /* 0x0000000000007918 */ /* 0x000fc00000000000 */
[----:B------:R-:W-:-:S00]  /*09a0*/  NOP ;  /* 0x0000000000007918 */ /* 0x000fc00000000000 */
[----:B------:R-:W-:-:S00]  /*09b0*/  NOP ;  /* 0x0000000000007918 */ /* 0x000fc00000000000 */
[----:B------:R-:W-:-:S00]  /*09c0*/  NOP ;  /* 0x0000000000007918 */ /* 0x000fc00000000000 */
[----:B------:R-:W-:-:S00]  /*09d0*/  NOP ;  /* 0x0000000000007918 */ /* 0x000fc00000000000 */
[----:B------:R-:W-:-:S00]  /*09e0*/  NOP ;  /* 0x0000000000007918 */ /* 0x000fc00000000000 */
[----:B------:R-:W-:-:S00]  /*09f0*/  NOP ;  /* 0x0000000000007918 */ /* 0x000fc00000000000 */
.L_x_1:


//--------------------- .nv.constant0.triton_poi_fused_cat_95 --------------------------
	.section	.nv.constant0.triton_poi_fused_cat_95,"a",@progbits
	.sectionflags	@""
	.align	4
.nv.constant0.triton_poi_fused_cat_95:
	.zero		604
